//
// Generated by NVIDIA NVVM Compiler
//
// Compiler Build ID: CL-36424714
// Cuda compilation tools, release 13.0, V13.0.88
// Based on NVVM 20.0.0
//

.version 9.0
.target sm_100
.address_size 64

	// .globl	_Z18correlation_kernelPfPKfii

.visible .entry _Z18correlation_kernelPfPKfii(
	.param .u64 .ptr .align 1 _Z18correlation_kernelPfPKfii_param_0,
	.param .u64 .ptr .align 1 _Z18correlation_kernelPfPKfii_param_1,
	.param .u32 _Z18correlation_kernelPfPKfii_param_2,
	.param .u32 _Z18correlation_kernelPfPKfii_param_3
)
{
	.reg .pred 	%p<13>;
	.reg .b32 	%r<32>;
	.reg .b32 	%f<206>;
	.reg .b64 	%rd<49>;
	.reg .b64 	%fd<19>;

	ld.param.u64 	%rd8, [_Z18correlation_kernelPfPKfii_param_0];
	ld.param.u64 	%rd9, [_Z18correlation_kernelPfPKfii_param_1];
	ld.param.u32 	%r16, [_Z18correlation_kernelPfPKfii_param_2];
	ld.param.u32 	%r17, [_Z18correlation_kernelPfPKfii_param_3];
	cvta.to.global.u64 	%rd1, %rd9;
	mov.u32 	%r1, %ctaid.x;
	mov.u32 	%r2, %tid.x;
	max.s32 	%r18, %r1, %r2;
	setp.ge.s32 	%p1, %r18, %r17;
	setp.lt.u32 	%p2, %r1, %r2;
	or.pred  	%p3, %p2, %p1;
	@%p3 bra 	$L__BB0_15;
	setp.lt.s32 	%p4, %r16, 1;
	mov.f64 	%fd17, 0d0000000000000000;
	mov.f32 	%f198, 0f00000000;
	mov.f32 	%f199, %f198;
	mov.f32 	%f200, %f198;
	mov.f64 	%fd18, %fd17;
	@%p4 bra 	$L__BB0_14;
	mul.lo.s32 	%r3, %r16, %r1;
	mul.lo.s32 	%r4, %r16, %r2;
	and.b32  	%r5, %r16, 7;
	setp.lt.u32 	%p5, %r16, 8;
	mov.f32 	%f202, 0f00000000;
	mov.b32 	%r30, 0;
	mov.f32 	%f201, %f202;
	mov.f32 	%f200, %f202;
	mov.f32 	%f199, %f202;
	mov.f32 	%f198, %f202;
	@%p5 bra 	$L__BB0_5;
	and.b32  	%r30, %r16, 2147483640;
	neg.s32 	%r28, %r30;
	mul.wide.u32 	%rd10, %r3, 4;
	add.s64 	%rd11, %rd10, %rd1;
	add.s64 	%rd48, %rd11, 16;
	mul.wide.u32 	%rd12, %r4, 4;
	add.s64 	%rd13, %rd12, %rd1;
	add.s64 	%rd47, %rd13, 16;
	mov.f32 	%f202, 0f00000000;
$L__BB0_4:
	.pragma "nounroll";
	ld.global.f32 	%f68, [%rd48+-16];
	ld.global.f32 	%f69, [%rd47+-16];
	fma.rn.f32 	%f70, %f68, %f69, %f198;
	add.f32 	%f71, %f199, %f68;
	add.f32 	%f72, %f200, %f69;
	fma.rn.f32 	%f73, %f68, %f68, %f201;
	fma.rn.f32 	%f74, %f69, %f69, %f202;
	ld.global.f32 	%f75, [%rd48+-12];
	ld.global.f32 	%f76, [%rd47+-12];
	fma.rn.f32 	%f77, %f75, %f76, %f70;
	add.f32 	%f78, %f71, %f75;
	add.f32 	%f79, %f72, %f76;
	fma.rn.f32 	%f80, %f75, %f75, %f73;
	fma.rn.f32 	%f81, %f76, %f76, %f74;
	ld.global.f32 	%f82, [%rd48+-8];
	ld.global.f32 	%f83, [%rd47+-8];
	fma.rn.f32 	%f84, %f82, %f83, %f77;
	add.f32 	%f85, %f78, %f82;
	add.f32 	%f86, %f79, %f83;
	fma.rn.f32 	%f87, %f82, %f82, %f80;
	fma.rn.f32 	%f88, %f83, %f83, %f81;
	ld.global.f32 	%f89, [%rd48+-4];
	ld.global.f32 	%f90, [%rd47+-4];
	fma.rn.f32 	%f91, %f89, %f90, %f84;
	add.f32 	%f92, %f85, %f89;
	add.f32 	%f93, %f86, %f90;
	fma.rn.f32 	%f94, %f89, %f89, %f87;
	fma.rn.f32 	%f95, %f90, %f90, %f88;
	ld.global.f32 	%f96, [%rd48];
	ld.global.f32 	%f97, [%rd47];
	fma.rn.f32 	%f98, %f96, %f97, %f91;
	add.f32 	%f99, %f92, %f96;
	add.f32 	%f100, %f93, %f97;
	fma.rn.f32 	%f101, %f96, %f96, %f94;
	fma.rn.f32 	%f102, %f97, %f97, %f95;
	ld.global.f32 	%f103, [%rd48+4];
	ld.global.f32 	%f104, [%rd47+4];
	fma.rn.f32 	%f105, %f103, %f104, %f98;
	add.f32 	%f106, %f99, %f103;
	add.f32 	%f107, %f100, %f104;
	fma.rn.f32 	%f108, %f103, %f103, %f101;
	fma.rn.f32 	%f109, %f104, %f104, %f102;
	ld.global.f32 	%f110, [%rd48+8];
	ld.global.f32 	%f111, [%rd47+8];
	fma.rn.f32 	%f112, %f110, %f111, %f105;
	add.f32 	%f113, %f106, %f110;
	add.f32 	%f114, %f107, %f111;
	fma.rn.f32 	%f115, %f110, %f110, %f108;
	fma.rn.f32 	%f116, %f111, %f111, %f109;
	ld.global.f32 	%f117, [%rd48+12];
	ld.global.f32 	%f118, [%rd47+12];
	fma.rn.f32 	%f198, %f117, %f118, %f112;
	add.f32 	%f199, %f113, %f117;
	add.f32 	%f200, %f114, %f118;
	fma.rn.f32 	%f201, %f117, %f117, %f115;
	fma.rn.f32 	%f202, %f118, %f118, %f116;
	add.s32 	%r28, %r28, 8;
	add.s64 	%rd48, %rd48, 32;
	add.s64 	%rd47, %rd47, 32;
	setp.ne.s32 	%p6, %r28, 0;
	@%p6 bra 	$L__BB0_4;
$L__BB0_5:
	setp.eq.s32 	%p7, %r5, 0;
	@%p7 bra 	$L__BB0_13;
	and.b32  	%r11, %r16, 3;
	setp.lt.u32 	%p8, %r5, 4;
	@%p8 bra 	$L__BB0_8;
	add.s32 	%r20, %r30, %r3;
	mul.wide.u32 	%rd14, %r20, 4;
	add.s64 	%rd15, %rd1, %rd14;
	ld.global.f32 	%f120, [%rd15];
	add.s32 	%r21, %r30, %r4;
	mul.wide.u32 	%rd16, %r21, 4;
	add.s64 	%rd17, %rd1, %rd16;
	ld.global.f32 	%f121, [%rd17];
	fma.rn.f32 	%f122, %f120, %f121, %f198;
	add.f32 	%f123, %f199, %f120;
	add.f32 	%f124, %f200, %f121;
	fma.rn.f32 	%f125, %f120, %f120, %f201;
	fma.rn.f32 	%f126, %f121, %f121, %f202;
	cvt.u64.u32 	%rd18, %r3;
	cvt.u64.u32 	%rd19, %r30;
	add.s64 	%rd20, %rd19, %rd18;
	shl.b64 	%rd21, %rd20, 2;
	add.s64 	%rd22, %rd1, %rd21;
	ld.global.f32 	%f127, [%rd22+4];
	cvt.u64.u32 	%rd23, %r4;
	add.s64 	%rd24, %rd19, %rd23;
	shl.b64 	%rd25, %rd24, 2;
	add.s64 	%rd26, %rd1, %rd25;
	ld.global.f32 	%f128, [%rd26+4];
	fma.rn.f32 	%f129, %f127, %f128, %f122;
	add.f32 	%f130, %f123, %f127;
	add.f32 	%f131, %f124, %f128;
	fma.rn.f32 	%f132, %f127, %f127, %f125;
	fma.rn.f32 	%f133, %f128, %f128, %f126;
	ld.global.f32 	%f134, [%rd22+8];
	ld.global.f32 	%f135, [%rd26+8];
	fma.rn.f32 	%f136, %f134, %f135, %f129;
	add.f32 	%f137, %f130, %f134;
	add.f32 	%f138, %f131, %f135;
	fma.rn.f32 	%f139, %f134, %f134, %f132;
	fma.rn.f32 	%f140, %f135, %f135, %f133;
	ld.global.f32 	%f141, [%rd22+12];
	ld.global.f32 	%f142, [%rd26+12];
	fma.rn.f32 	%f198, %f141, %f142, %f136;
	add.f32 	%f199, %f137, %f141;
	add.f32 	%f200, %f138, %f142;
	fma.rn.f32 	%f201, %f141, %f141, %f139;
	fma.rn.f32 	%f202, %f142, %f142, %f140;
	add.s32 	%r30, %r30, 4;
$L__BB0_8:
	setp.eq.s32 	%p9, %r11, 0;
	@%p9 bra 	$L__BB0_13;
	setp.eq.s32 	%p10, %r11, 1;
	@%p10 bra 	$L__BB0_11;
	add.s32 	%r22, %r30, %r3;
	mul.wide.u32 	%rd27, %r22, 4;
	add.s64 	%rd28, %rd1, %rd27;
	ld.global.f32 	%f144, [%rd28];
	add.s32 	%r23, %r30, %r4;
	mul.wide.u32 	%rd29, %r23, 4;
	add.s64 	%rd30, %rd1, %rd29;
	ld.global.f32 	%f145, [%rd30];
	fma.rn.f32 	%f146, %f144, %f145, %f198;
	add.f32 	%f147, %f199, %f144;
	add.f32 	%f148, %f200, %f145;
	fma.rn.f32 	%f149, %f144, %f144, %f201;
	fma.rn.f32 	%f150, %f145, %f145, %f202;
	cvt.u64.u32 	%rd31, %r3;
	cvt.u64.u32 	%rd32, %r30;
	add.s64 	%rd33, %rd32, %rd31;
	shl.b64 	%rd34, %rd33, 2;
	add.s64 	%rd35, %rd1, %rd34;
	ld.global.f32 	%f151, [%rd35+4];
	cvt.u64.u32 	%rd36, %r4;
	add.s64 	%rd37, %rd32, %rd36;
	shl.b64 	%rd38, %rd37, 2;
	add.s64 	%rd39, %rd1, %rd38;
	ld.global.f32 	%f152, [%rd39+4];
	fma.rn.f32 	%f198, %f151, %f152, %f146;
	add.f32 	%f199, %f147, %f151;
	add.f32 	%f200, %f148, %f152;
	fma.rn.f32 	%f201, %f151, %f151, %f149;
	fma.rn.f32 	%f202, %f152, %f152, %f150;
	add.s32 	%r30, %r30, 2;
$L__BB0_11:
	and.b32  	%r24, %r16, 1;
	setp.eq.b32 	%p11, %r24, 1;
	not.pred 	%p12, %p11;
	@%p12 bra 	$L__BB0_13;
	add.s32 	%r25, %r30, %r3;
	mul.wide.u32 	%rd40, %r25, 4;
	add.s64 	%rd41, %rd1, %rd40;
	ld.global.f32 	%f153, [%rd41];
	add.s32 	%r26, %r30, %r4;
	mul.wide.u32 	%rd42, %r26, 4;
	add.s64 	%rd43, %rd1, %rd42;
	ld.global.f32 	%f154, [%rd43];
	fma.rn.f32 	%f198, %f153, %f154, %f198;
	add.f32 	%f199, %f199, %f153;
	add.f32 	%f200, %f200, %f154;
	fma.rn.f32 	%f201, %f153, %f153, %f201;
	fma.rn.f32 	%f202, %f154, %f154, %f202;
$L__BB0_13:
	cvt.f64.f32 	%fd17, %f201;
	cvt.f64.f32 	%fd18, %f202;
$L__BB0_14:
	cvt.rn.f32.s32 	%f155, %r16;
	mul.f32 	%f156, %f198, %f155;
	mul.f32 	%f157, %f199, %f200;
	sub.f32 	%f158, %f156, %f157;
	cvt.f64.f32 	%fd6, %f199;
	mul.f64 	%fd7, %fd6, %fd6;
	cvt.rn.f64.s32 	%fd8, %r16;
	mul.f64 	%fd9, %fd17, %fd8;
	sub.f64 	%fd10, %fd9, %fd7;
	sqrt.rn.f64 	%fd11, %fd10;
	cvt.rn.f32.f64 	%f159, %fd11;
	cvt.f64.f32 	%fd12, %f200;
	mul.f64 	%fd13, %fd12, %fd12;
	mul.f64 	%fd14, %fd18, %fd8;
	sub.f64 	%fd15, %fd14, %fd13;
	sqrt.rn.f64 	%fd16, %fd15;
	cvt.rn.f32.f64 	%f160, %fd16;
	mul.f32 	%f161, %f159, %f160;
	div.rn.f32 	%f162, %f158, %f161;
	mad.lo.s32 	%r27, %r17, %r2, %r1;
	cvta.to.global.u64 	%rd44, %rd8;
	mul.wide.u32 	%rd45, %r27, 4;
	add.s64 	%rd46, %rd44, %rd45;
	st.global.f32 	[%rd46], %f162;
$L__BB0_15:
	ret;

}


// ===== COMPILED SASS (sm_100) =====

	.target	sm_100

	.elftype	@"ET_EXEC"


//--------------------- .note.nv.tkinfo           --------------------------
	.section	.note.nv.tkinfo,"",@"SHT_NOTE"
	.sectionflags	@"SHF_NOTE_NV_TKINFO"
	.tkinfo
        /*0018*/ 	.word	0x00000002
        /*0030*/ 	.string	""
        /*0030*/ 	.string	"ptxas"
        /*0030*/ 	.string	"Cuda compilation tools, release 13.0, V13.0.88"
        /*0030*/ 	.string	"Build cuda_13.0.r13.0/compiler.36424714_0"
        /*0030*/ 	.string	"-arch sm_100 -m 64 "



//--------------------- .note.nv.cuinfo           --------------------------
	.section	.note.nv.cuinfo,"",@"SHT_NOTE"
	.sectionflags	@"SHF_NOTE_NV_CUINFO"
        /*0018*/ 	.short	0x0002
        /*001a*/ 	.short	0x0064
        /*001c*/ 	.short	0x0082
	.zero		2


//--------------------- .nv.info                  --------------------------
	.section	.nv.info,"",@"SHT_CUDA_INFO"
	.align	4


	//----- nvinfo : EIATTR_REGCOUNT
	.align		4
        /*0000*/ 	.byte	0x04, 0x2f
        /*0002*/ 	.short	(.L_1 - .L_0)
	.align		4
.L_0:
        /*0004*/ 	.word	index@(_Z18correlation_kernelPfPKfii)
        /*0008*/ 	.word	0x00000020


	//----- nvinfo : EIATTR_FRAME_SIZE
	.align		4
.L_1:
        /*000c*/ 	.byte	0x04, 0x11
        /*000e*/ 	.short	(.L_3 - .L_2)
	.align		4
.L_2:
        /*0010*/ 	.word	index@($__internal_1_$__cuda_sm3x_div_rn_noftz_f32_slowpath)
        /*0014*/ 	.word	0x00000000


	//----- nvinfo : EIATTR_FRAME_SIZE
	.align		4
.L_3:
        /*0018*/ 	.byte	0x04, 0x11
        /*001a*/ 	.short	(.L_5 - .L_4)
	.align		4
.L_4:
        /*001c*/ 	.word	index@($__internal_0_$__cuda_sm20_dsqrt_rn_f64_mediumpath_v1)
        /*0020*/ 	.word	0x00000000


	//----- nvinfo : EIATTR_FRAME_SIZE
	.align		4
.L_5:
        /*0024*/ 	.byte	0x04, 0x11
        /*0026*/ 	.short	(.L_7 - .L_6)
	.align		4
.L_6:
        /*0028*/ 	.word	index@(_Z18correlation_kernelPfPKfii)
        /*002c*/ 	.word	0x00000000


	//----- nvinfo : EIATTR_MIN_STACK_SIZE
	.align		4
.L_7:
        /*0030*/ 	.byte	0x04, 0x12
        /*0032*/ 	.short	(.L_9 - .L_8)
	.align		4
.L_8:
        /*0034*/ 	.word	index@(_Z18correlation_kernelPfPKfii)
        /*0038*/ 	.word	0x00000000
.L_9:


//--------------------- .nv.compat                --------------------------
	.section	.nv.compat,"",@"SHT_CUDA_COMPAT_INFO"
	.align	4
        /*0000*/ 	.byte	0x02, 0x09, 0x00, 0x00, 0x02, 0x02, 0x01, 0x00, 0x02, 0x05, 0x05, 0x00, 0x03, 0x07, 0x01, 0x01
        /*0010*/ 	.byte	0x02, 0x03, 0x00, 0x00, 0x02, 0x06, 0x01, 0x00, 0x04, 0x0b, 0x08, 0x00, 0x01, 0x00, 0x00, 0x00
        /*0020*/ 	.byte	0x00, 0x00, 0x00, 0x00


//--------------------- .nv.info._Z18correlation_kernelPfPKfii --------------------------
	.section	.nv.info._Z18correlation_kernelPfPKfii,"",@"SHT_CUDA_INFO"
	.sectionflags	@""
	.align	4


	//----- nvinfo : EIATTR_CUDA_API_VERSION
	.align		4
        /*0000*/ 	.byte	0x04, 0x37
        /*0002*/ 	.short	(.L_11 - .L_10)
.L_10:
        /*0004*/ 	.word	0x00000082


	//----- nvinfo : EIATTR_KPARAM_INFO
	.align		4
.L_11:
        /*0008*/ 	.byte	0x04, 0x17
        /*000a*/ 	.short	(.L_13 - .L_12)
.L_12:
        /*000c*/ 	.word	0x00000000
        /*0010*/ 	.short	0x0003
        /*0012*/ 	.short	0x0014
        /*0014*/ 	.byte	0x00, 0xf0, 0x11, 0x00


	//----- nvinfo : EIATTR_KPARAM_INFO
	.align		4
.L_13:
        /*0018*/ 	.byte	0x04, 0x17
        /*001a*/ 	.short	(.L_15 - .L_14)
.L_14:
        /*001c*/ 	.word	0x00000000
        /*0020*/ 	.short	0x0002
        /*0022*/ 	.short	0x0010
        /*0024*/ 	.byte	0x00, 0xf0, 0x11, 0x00


	//----- nvinfo : EIATTR_KPARAM_INFO
	.align		4
.L_15:
        /*0028*/ 	.byte	0x04, 0x17
        /*002a*/ 	.short	(.L_17 - .L_16)
.L_16:
        /*002c*/ 	.word	0x00000000
        /*0030*/ 	.short	0x0001
        /*0032*/ 	.short	0x0008
        /*0034*/ 	.byte	0x00, 0xf5, 0x21, 0x00


	//----- nvinfo : EIATTR_KPARAM_INFO
	.align		4
.L_17:
        /*0038*/ 	.byte	0x04, 0x17
        /*003a*/ 	.short	(.L_19 - .L_18)
.L_18:
        /*003c*/ 	.word	0x00000000
        /*0040*/ 	.short	0x0000
        /*0042*/ 	.short	0x0000
        /*0044*/ 	.byte	0x00, 0xf5, 0x21, 0x00


	//----- nvinfo : EIATTR_SPARSE_MMA_MASK
	.align		4
.L_19:
        /*0048*/ 	.byte	0x03, 0x50
        /*004a*/ 	.short	0x0000


	//----- nvinfo : EIATTR_MAXREG_COUNT
	.align		4
        /*004c*/ 	.byte	0x03, 0x1b
        /*004e*/ 	.short	0x00ff


	//----- nvinfo : EIATTR_MERCURY_ISA_VERSION
	.align		4
        /*0050*/ 	.byte	0x03, 0x5f
        /*0052*/ 	.short	0x0101


	//----- nvinfo : EIATTR_VRC_CTA_INIT_COUNT
	.align		4
        /*0054*/ 	.byte	0x02, 0x4a
	.zero		1
	.zero		1


	//----- nvinfo : EIATTR_EXIT_INSTR_OFFSETS
	.align		4
        /*0058*/ 	.byte	0x04, 0x1c
        /*005a*/ 	.short	(.L_21 - .L_20)


	//   ....[0]....
.L_20:
        /*005c*/ 	.word	0x00000070


	//   ....[1]....
        /*0060*/ 	.word	0x00001150


	//----- nvinfo : EIATTR_CRS_STACK_SIZE
	.align		4
.L_21:
        /*0064*/ 	.byte	0x04, 0x1e
        /*0066*/ 	.short	(.L_23 - .L_22)
.L_22:
        /*0068*/ 	.word	0x00000000


	//----- nvinfo : EIATTR_CBANK_PARAM_SIZE
	.align		4
.L_23:
        /*006c*/ 	.byte	0x03, 0x19
        /*006e*/ 	.short	0x0018


	//----- nvinfo : EIATTR_PARAM_CBANK
	.align		4
        /*0070*/ 	.byte	0x04, 0x0a
        /*0072*/ 	.short	(.L_25 - .L_24)
	.align		4
.L_24:
        /*0074*/ 	.word	index@(.nv.constant0._Z18correlation_kernelPfPKfii)
        /*0078*/ 	.short	0x0380
        /*007a*/ 	.short	0x0018


	//----- nvinfo : EIATTR_SW_WAR
	.align		4
.L_25:
        /*007c*/ 	.byte	0x04, 0x36
        /*007e*/ 	.short	(.L_27 - .L_26)
.L_26:
        /*0080*/ 	.word	0x00000008
.L_27:


//--------------------- .nv.callgraph             --------------------------
	.section	.nv.callgraph,"",@"SHT_CUDA_CALLGRAPH"
	.align	4
	.sectionentsize	8
	.align		4
        /*0000*/ 	.word	0x00000000
	.align		4
        /*0004*/ 	.word	0xffffffff
	.align		4
        /*0008*/ 	.word	0x00000000
	.align		4
        /*000c*/ 	.word	0xfffffffe
	.align		4
        /*0010*/ 	.word	0x00000000
	.align		4
        /*0014*/ 	.word	0xfffffffd
	.align		4
        /*0018*/ 	.word	0x00000000
	.align		4
        /*001c*/ 	.word	0xfffffffc


//--------------------- .text._Z18correlation_kernelPfPKfii --------------------------
	.section	.text._Z18correlation_kernelPfPKfii,"ax",@progbits
	.align	128
        .global         _Z18correlation_kernelPfPKfii
        .type           _Z18correlation_kernelPfPKfii,@function
        .size           _Z18correlation_kernelPfPKfii,(.L_x_28 - _Z18correlation_kernelPfPKfii)
        .other          _Z18correlation_kernelPfPKfii,@"STO_CUDA_ENTRY STV_DEFAULT"
_Z18correlation_kernelPfPKfii:
.text._Z18correlation_kernelPfPKfii:
[----:B------:R-:W-:Y:S01]  /*0000*/  LDC R1, c[0x0][0x37c] ;  /* 0x0000df00ff017b82 */ /* 0x000fe20000000800 */
[----:B------:R-:W0:Y:S07]  /*0010*/  S2R R0, SR_TID.X ;  /* 0x0000000000007919 */ /* 0x000e2e0000002100 */
[----:B------:R-:W0:Y:S01]  /*0020*/  S2UR UR4, SR_CTAID.X ;  /* 0x00000000000479c3 */ /* 0x000e220000002500 */
[----:B------:R-:W1:Y:S01]  /*0030*/  LDCU UR5, c[0x0][0x394] ;  /* 0x00007280ff0577ac */ /* 0x000e620008000800 */
[----:B0-----:R-:W-:-:S04]  /*0040*/  VIMNMX R2, PT, PT, R0, UR4, !PT ;  /* 0x0000000400027c48 */ /* 0x001fc8000ffe0100 */
[----:B-1----:R-:W-:-:S04]  /*0050*/  ISETP.GE.AND P0, PT, R2, UR5, PT ;  /* 0x0000000502007c0c */ /* 0x002fc8000bf06270 */
[----:B------:R-:W-:-:S13]  /*0060*/  ISETP.GT.U32.OR P0, PT, R0, UR4, P0 ;  /* 0x0000000400007c0c */ /* 0x000fda0008704470 */
[----:B------:R-:W-:Y:S05]  /*0070*/  @P0 EXIT ;  /* 0x000000000000094d */ /* 0x000fea0003800000 */
[----:B------:R-:W0:Y:S01]  /*0080*/  LDC R3, c[0x0][0x390] ;  /* 0x0000e400ff037b82 */ /* 0x000e220000000800 */
[----:B------:R-:W1:Y:S01]  /*0090*/  LDCU.64 UR6, c[0x0][0x358] ;  /* 0x00006b00ff0677ac */ /* 0x000e620008000a00 */
[----:B------:R-:W-:Y:S02]  /*00a0*/  HFMA2 R2, -RZ, RZ, 0, 0 ;  /* 0x00000000ff027431 */ /* 0x000fe400000001ff */
[----:B------:R-:W-:Y:S01]  /*00b0*/  IMAD.MOV.U32 R18, RZ, RZ, RZ ;  /* 0x000000ffff127224 */ /* 0x000fe200078e00ff */
[----:B------:R-:W-:Y:S02]  /*00c0*/  MOV R5, RZ ;  /* 0x000000ff00057202 */ /* 0x000fe40000000f00 */
[----:B------:R-:W-:Y:S02]  /*00d0*/  CS2R R16, SRZ ;  /* 0x0000000000107805 */ /* 0x000fe4000001ff00 */
[----:B------:R-:W-:Y:S02]  /*00e0*/  CS2R R22, SRZ ;  /* 0x0000000000167805 */ /* 0x000fe4000001ff00 */
[----:B0-----:R-:W-:-:S13]  /*00f0*/  ISETP.GE.AND P0, PT, R3, 0x1, PT ;  /* 0x000000010300780c */ /* 0x001fda0003f06270 */
[----:B-1----:R-:W-:Y:S05]  /*0100*/  @!P0 BRA `(.L_x_0) ;  /* 0x0000000800d08947 */ /* 0x002fea0003800000 */
[C---:B------:R-:W-:Y:S01]  /*0110*/  ISETP.GE.U32.AND P1, PT, R3.reuse, 0x8, PT ;  /* 0x000000080300780c */ /* 0x040fe20003f26070 */
[C---:B------:R-:W-:Y:S01]  /*0120*/  IMAD R6, R3.reuse, UR4, RZ ;  /* 0x0000000403067c24 */ /* 0x040fe2000f8e02ff */
[----:B------:R-:W-:Y:S01]  /*0130*/  LOP3.LUT R22, R3, 0x7, RZ, 0xc0, !PT ;  /* 0x0000000703167812 */ /* 0x000fe200078ec0ff */
[----:B------:R-:W-:Y:S01]  /*0140*/  IMAD R7, R0, R3, RZ ;  /* 0x0000000300077224 */ /* 0x000fe200078e02ff */
[----:B------:R-:W-:Y:S02]  /*0150*/  CS2R R4, SRZ ;  /* 0x0000000000047805 */ /* 0x000fe4000001ff00 */
[----:B------:R-:W-:Y:S02]  /*0160*/  CS2R R8, SRZ ;  /* 0x0000000000087805 */ /* 0x000fe4000001ff00 */
[----:B------:R-:W-:Y:S01]  /*0170*/  ISETP.NE.AND P0, PT, R22, RZ, PT ;  /* 0x000000ff1600720c */ /* 0x000fe20003f05270 */
[----:B------:R-:W-:Y:S01]  /*0180*/  IMAD.MOV.U32 R18, RZ, RZ, RZ ;  /* 0x000000ffff127224 */ /* 0x000fe200078e00ff */
[----:B------:R-:W-:-:S03]  /*0190*/  MOV R2, RZ ;  /* 0x000000ff00027202 */ /* 0x000fc60000000f00 */
[----:B------:R-:W-:Y:S08]  /*01a0*/  @!P1 BRA `(.L_x_1) ;  /* 0x0000000400249947 */ /* 0x000ff00003800000 */
[----:B------:R-:W0:Y:S01]  /*01b0*/  LDC.64 R12, c[0x0][0x388] ;  /* 0x0000e200ff0c7b82 */ /* 0x000e220000000a00 */
[----:B------:R-:W-:Y:S01]  /*01c0*/  LOP3.LUT R8, R3, 0x7ffffff8, RZ, 0xc0, !PT ;  /* 0x7ffffff803087812 */ /* 0x000fe200078ec0ff */
[----:B------:R-:W-:-:S03]  /*01d0*/  IMAD.MOV.U32 R4, RZ, RZ, RZ ;  /* 0x000000ffff047224 */ /* 0x000fc600078e00ff */
[----:B------:R-:W-:Y:S01]  /*01e0*/  IADD3 R21, PT, PT, -R8, RZ, RZ ;  /* 0x000000ff08157210 */ /* 0x000fe20007ffe1ff */
[----:B0-----:R-:W-:-:S04]  /*01f0*/  IMAD.WIDE.U32 R10, R6, 0x4, R12 ;  /* 0x00000004060a7825 */ /* 0x001fc800078e000c */
[----:B------:R-:W-:Y:S01]  /*0200*/  IMAD.WIDE.U32 R12, R7, 0x4, R12 ;  /* 0x00000004070c7825 */ /* 0x000fe200078e000c */
[----:B------:R-:W-:Y:S02]  /*0210*/  IADD3 R10, P1, PT, R10, 0x10, RZ ;  /* 0x000000100a0a7810 */ /* 0x000fe40007f3e0ff */
[----:B------:R-:W-:-:S03]  /*0220*/  IADD3 R12, P2, PT, R12, 0x10, RZ ;  /* 0x000000100c0c7810 */ /* 0x000fc60007f5e0ff */
[----:B------:R-:W-:Y:S01]  /*0230*/  IMAD.X R11, RZ, RZ, R11, P1 ;  /* 0x000000ffff0b7224 */ /* 0x000fe200008e060b */
[----:B------:R-:W-:-:S09]  /*0240*/  IADD3.X R13, PT, PT, RZ, R13, RZ, P2, !PT ;  /* 0x0000000dff0d7210 */ /* 0x000fd200017fe4ff */
.L_x_2:
[----:B------:R-:W2:Y:S04]  /*0250*/  LDG.E R26, desc[UR6][R10.64+-0x10] ;  /* 0xfffff0060a1a7981 */ /* 0x000ea8000c1e1900 */
[----:B------:R-:W3:Y:S04]  /*0260*/  LDG.E R19, desc[UR6][R12.64+-0x10] ;  /* 0xfffff0060c137981 */ /* 0x000ee8000c1e1900 */
[----:B------:R-:W4:Y:S04]  /*0270*/  LDG.E R17, desc[UR6][R10.64+-0xc] ;  /* 0xfffff4060a117981 */ /* 0x000f28000c1e1900 */
[----:B------:R-:W5:Y:S04]  /*0280*/  LDG.E R16, desc[UR6][R12.64+-0xc] ;  /* 0xfffff4060c107981 */ /* 0x000f68000c1e1900 */
[----:B------:R-:W5:Y:S04]  /*0290*/  LDG.E R25, desc[UR6][R10.64+-0x8] ;  /* 0xfffff8060a197981 */ /* 0x000f68000c1e1900 */
[----:B------:R-:W5:Y:S04]  /*02a0*/  LDG.E R20, desc[UR6][R12.64+-0x8] ;  /* 0xfffff8060c147981 */ /* 0x000f68000c1e1900 */
[----:B------:R-:W5:Y:S04]  /*02b0*/  LDG.E R15, desc[UR6][R10.64+-0x4] ;  /* 0xfffffc060a0f7981 */ /* 0x000f68000c1e1900 */
[----:B------:R-:W5:Y:S01]  /*02c0*/  LDG.E R14, desc[UR6][R12.64+-0x4] ;  /* 0xfffffc060c0e7981 */ /* 0x000f62000c1e1900 */
[C---:B--2---:R-:W-:Y:S01]  /*02d0*/  FADD R18, R26.reuse, R18 ;  /* 0x000000121a127221 */ /* 0x044fe20000000000 */
[----:B------:R-:W-:-:S02]  /*02e0*/  FFMA R24, R26, R26, R9 ;  /* 0x0000001a1a187223 */ /* 0x000fc40000000009 */
[----:B------:R-:W2:Y:S01]  /*02f0*/  LDG.E R9, desc[UR6][R10.64] ;  /* 0x000000060a097981 */ /* 0x000ea2000c1e1900 */
[-C--:B---3--:R-:W-:Y:S01]  /*0300*/  FFMA R27, R26, R19.reuse, R2 ;  /* 0x000000131a1b7223 */ /* 0x088fe20000000002 */
[C---:B------:R-:W-:Y:S01]  /*0310*/  FADD R23, R19.reuse, R5 ;  /* 0x0000000513177221 */ /* 0x040fe20000000000 */
[----:B------:R-:W-:Y:S01]  /*0320*/  FFMA R19, R19, R19, R4 ;  /* 0x0000001313137223 */ /* 0x000fe20000000004 */
[----:B------:R-:W3:Y:S01]  /*0330*/  LDG.E R2, desc[UR6][R12.64] ;  /* 0x000000060c027981 */ /* 0x000ee2000c1e1900 */
[----:B----4-:R-:W-:Y:S01]  /*0340*/  FADD R26, R18, R17 ;  /* 0x00000011121a7221 */ /* 0x010fe20000000000 */
[C---:B------:R-:W-:Y:S02]  /*0350*/  FFMA R24, R17.reuse, R17, R24 ;  /* 0x0000001111187223 */ /* 0x040fe40000000018 */
[----:B------:R-:W4:Y:S01]  /*0360*/  LDG.E R18, desc[UR6][R10.64+0x4] ;  /* 0x000004060a127981 */ /* 0x000f22000c1e1900 */
[----:B-----5:R-:W-:Y:S01]  /*0370*/  FFMA R5, R17, R16, R27 ;  /* 0x0000001011057223 */ /* 0x020fe2000000001b */
[----:B------:R-:W-:-:S02]  /*0380*/  FADD R23, R23, R16 ;  /* 0x0000001017177221 */ /* 0x000fc40000000000 */
[----:B------:R-:W5:Y:S01]  /*0390*/  LDG.E R17, desc[UR6][R12.64+0x4] ;  /* 0x000004060c117981 */ /* 0x000f62000c1e1900 */
[----:B------:R-:W-:-:S03]  /*03a0*/  FFMA R27, R16, R16, R19 ;  /* 0x00000010101b7223 */ /* 0x000fc60000000013 */
[----:B------:R-:W5:Y:S01]  /*03b0*/  LDG.E R16, desc[UR6][R10.64+0x8] ;  /* 0x000008060a107981 */ /* 0x000f62000c1e1900 */
[----:B------:R-:W-:Y:S01]  /*03c0*/  FADD R26, R26, R25 ;  /* 0x000000191a1a7221 */ /* 0x000fe20000000000 */
[C---:B------:R-:W-:Y:S02]  /*03d0*/  FFMA R24, R25.reuse, R25, R24 ;  /* 0x0000001919187223 */ /* 0x040fe40000000018 */
[----:B------:R-:W5:Y:S01]  /*03e0*/  LDG.E R19, desc[UR6][R12.64+0x8] ;  /* 0x000008060c137981 */ /* 0x000f62000c1e1900 */
[----:B------:R-:W-:-:S03]  /*03f0*/  FFMA R25, R25, R20, R5 ;  /* 0x0000001419197223 */ /* 0x000fc60000000005 */
[----:B------:R0:W5:Y:S04]  /*0400*/  LDG.E R5, desc[UR6][R10.64+0xc] ;  /* 0x00000c060a057981 */ /* 0x000168000c1e1900 */
[----:B------:R1:W5:Y:S01]  /*0410*/  LDG.E R4, desc[UR6][R12.64+0xc] ;  /* 0x00000c060c047981 */ /* 0x000362000c1e1900 */
[----:B------:R-:W-:Y:S01]  /*0420*/  FADD R23, R23, R20 ;  /* 0x0000001417177221 */ /* 0x000fe20000000000 */
[----:B------:R-:W-:Y:S01]  /*0430*/  FFMA R27, R20, R20, R27 ;  /* 0x00000014141b7223 */ /* 0x000fe2000000001b */
[----:B------:R-:W-:Y:S02]  /*0440*/  VIADD R21, R21, 0x8 ;  /* 0x0000000815157836 */ /* 0x000fe40000000000 */
[----:B------:R-:W-:Y:S01]  /*0450*/  FADD R20, R26, R15 ;  /* 0x0000000f1a147221 */ /* 0x000fe20000000000 */
[----:B0-----:R-:W-:Y:S01]  /*0460*/  IADD3 R10, P1, PT, R10, 0x20, RZ ;  /* 0x000000200a0a7810 */ /* 0x001fe20007f3e0ff */
[C---:B------:R-:W-:Y:S01]  /*0470*/  FFMA R24, R15.reuse, R15, R24 ;  /* 0x0000000f0f187223 */ /* 0x040fe20000000018 */
[-C--:B------:R-:W-:Y:S01]  /*0480*/  FFMA R25, R15, R14.reuse, R25 ;  /* 0x0000000e0f197223 */ /* 0x080fe20000000019 */
[----:B------:R-:W-:Y:S01]  /*0490*/  FADD R23, R23, R14 ;  /* 0x0000000e17177221 */ /* 0x000fe20000000000 */
[----:B------:R-:W-:Y:S01]  /*04a0*/  FFMA R27, R14, R14, R27 ;  /* 0x0000000e0e1b7223 */ /* 0x000fe2000000001b */
[----:B------:R-:W-:Y:S01]  /*04b0*/  IMAD.X R11, RZ, RZ, R11, P1 ;  /* 0x000000ffff0b7224 */ /* 0x000fe200008e060b */
[----:B------:R-:W-:-:S02]  /*04c0*/  ISETP.NE.AND P1, PT, R21, RZ, PT ;  /* 0x000000ff1500720c */ /* 0x000fc40003f25270 */
[----:B-1----:R-:W-:-:S04]  /*04d0*/  IADD3 R12, P2, PT, R12, 0x20, RZ ;  /* 0x000000200c0c7810 */ /* 0x002fc80007f5e0ff */
[----:B------:R-:W-:Y:S01]  /*04e0*/  IADD3.X R13, PT, PT, RZ, R13, RZ, P2, !PT ;  /* 0x0000000dff0d7210 */ /* 0x000fe200017fe4ff */
[----:B--2---:R-:W-:Y:S01]  /*04f0*/  FADD R15, R20, R9 ;  /* 0x00000009140f7221 */ /* 0x004fe20000000000 */
[C---:B------:R-:W-:Y:S01]  /*0500*/  FFMA R29, R9.reuse, R9, R24 ;  /* 0x00000009091d7223 */ /* 0x040fe20000000018 */
[-C--:B---3--:R-:W-:Y:S01]  /*0510*/  FFMA R14, R9, R2.reuse, R25 ;  /* 0x00000002090e7223 */ /* 0x088fe20000000019 */
[----:B------:R-:W-:Y:S01]  /*0520*/  FADD R20, R23, R2 ;  /* 0x0000000217147221 */ /* 0x000fe20000000000 */
[----:B------:R-:W-:Y:S01]  /*0530*/  FFMA R2, R2, R2, R27 ;  /* 0x0000000202027223 */ /* 0x000fe2000000001b */
[----:B----4-:R-:W-:Y:S01]  /*0540*/  FADD R15, R15, R18 ;  /* 0x000000120f0f7221 */ /* 0x010fe20000000000 */
[C---:B------:R-:W-:Y:S01]  /*0550*/  FFMA R29, R18.reuse, R18, R29 ;  /* 0x00000012121d7223 */ /* 0x040fe2000000001d */
[-C--:B-----5:R-:W-:Y:S01]  /*0560*/  FFMA R14, R18, R17.reuse, R14 ;  /* 0x00000011120e7223 */ /* 0x0a0fe2000000000e */
[----:B------:R-:W-:Y:S01]  /*0570*/  FADD R20, R20, R17 ;  /* 0x0000001114147221 */ /* 0x000fe20000000000 */
[----:B------:R-:W-:Y:S01]  /*0580*/  FFMA R2, R17, R17, R2 ;  /* 0x0000001111027223 */ /* 0x000fe20000000002 */
[----:B------:R-:W-:Y:S01]  /*0590*/  FADD R18, R15, R16 ;  /* 0x000000100f127221 */ /* 0x000fe20000000000 */
[C---:B------:R-:W-:Y:S01]  /*05a0*/  FFMA R24, R16.reuse, R16, R29 ;  /* 0x0000001010187223 */ /* 0x040fe2000000001d */
[-C--:B------:R-:W-:Y:S01]  /*05b0*/  FFMA R15, R16, R19.reuse, R14 ;  /* 0x00000013100f7223 */ /* 0x080fe2000000000e */
[----:B------:R-:W-:Y:S01]  /*05c0*/  FADD R17, R20, R19 ;  /* 0x0000001314117221 */ /* 0x000fe20000000000 */
[----:B------:R-:W-:Y:S01]  /*05d0*/  FFMA R19, R19, R19, R2 ;  /* 0x0000001313137223 */ /* 0x000fe20000000002 */
[----:B------:R-:W-:Y:S01]  /*05e0*/  FADD R18, R18, R5 ;  /* 0x0000000512127221 */ /* 0x000fe20000000000 */
[C---:B------:R-:W-:Y:S01]  /*05f0*/  FFMA R9, R5.reuse, R5, R24 ;  /* 0x0000000505097223 */ /* 0x040fe20000000018 */
[-C--:B------:R-:W-:Y:S01]  /*0600*/  FFMA R2, R5, R4.reuse, R15 ;  /* 0x0000000405027223 */ /* 0x080fe2000000000f */
[----:B------:R-:W-:Y:S01]  /*0610*/  FADD R5, R17, R4 ;  /* 0x0000000411057221 */ /* 0x000fe20000000000 */
[----:B------:R-:W-:Y:S01]  /*0620*/  FFMA R4, R4, R4, R19 ;  /* 0x0000000404047223 */ /* 0x000fe20000000013 */
[----:B------:R-:W-:Y:S06]  /*0630*/  @P1 BRA `(.L_x_2) ;  /* 0xfffffffc00041947 */ /* 0x000fec000383ffff */
.L_x_1:
[----:B------:R-:W-:Y:S05]  /*0640*/  @!P0 BRA `(.L_x_3) ;  /* 0x0000000400788947 */ /* 0x000fea0003800000 */
[----:B------:R-:W-:Y:S02]  /*0650*/  ISETP.GE.U32.AND P1, PT, R22, 0x4, PT ;  /* 0x000000041600780c */ /* 0x000fe40003f26070 */
[----:B------:R-:W-:-:S04]  /*0660*/  LOP3.LUT R23, R3, 0x3, RZ, 0xc0, !PT ;  /* 0x0000000303177812 */ /* 0x000fc800078ec0ff */
[----:B------:R-:W-:-:S07]  /*0670*/  ISETP.NE.AND P0, PT, R23, RZ, PT ;  /* 0x000000ff1700720c */ /* 0x000fce0003f05270 */
[----:B------:R-:W-:Y:S06]  /*0680*/  @!P1 BRA `(.L_x_4) ;  /* 0x0000000000ac9947 */ /* 0x000fec0003800000 */
[----:B------:R-:W0:Y:S01]  /*0690*/  LDC.64 R12, c[0x0][0x388] ;  /* 0x0000e200ff0c7b82 */ /* 0x000e220000000a00 */
[CC--:B------:R-:W-:Y:S01]  /*06a0*/  IADD3 R17, PT, PT, R6.reuse, R8.reuse, RZ ;  /* 0x0000000806117210 */ /* 0x0c0fe20007ffe0ff */
[C---:B------:R-:W-:Y:S01]  /*06b0*/  IMAD.IADD R15, R7.reuse, 0x1, R8 ;  /* 0x00000001070f7824 */ /* 0x040fe200078e0208 */
[-C--:B------:R-:W-:Y:S02]  /*06c0*/  IADD3 R21, P2, PT, R6, R8.reuse, RZ ;  /* 0x0000000806157210 */ /* 0x080fe40007f5e0ff */
[----:B------:R-:W-:Y:S02]  /*06d0*/  IADD3 R19, P1, PT, R7, R8, RZ ;  /* 0x0000000807137210 */ /* 0x000fe40007f3e0ff */
[----:B------:R-:W-:Y:S01]  /*06e0*/  IADD3.X R22, PT, PT, RZ, RZ, RZ, P2, !PT ;  /* 0x000000ffff167210 */ /* 0x000fe200017fe4ff */
[----:B------:R-:W1:Y:S02]  /*06f0*/  LDC.64 R10, c[0x0][0x388] ;  /* 0x0000e200ff0a7b82 */ /* 0x000e640000000a00 */
[----:B------:R-:W-:-:S02]  /*0700*/  IMAD.X R20, RZ, RZ, RZ, P1 ;  /* 0x000000ffff147224 */ /* 0x000fc400008e06ff */
[----:B0-----:R-:W-:-:S04]  /*0710*/  IMAD.WIDE.U32 R16, R17, 0x4, R12 ;  /* 0x0000000411107825 */ /* 0x001fc800078e000c */
[----:B------:R-:W-:Y:S02]  /*0720*/  IMAD.WIDE.U32 R12, R15, 0x4, R12 ;  /* 0x000000040f0c7825 */ /* 0x000fe400078e000c */
[----:B------:R-:W2:Y:S01]  /*0730*/  LDG.E R16, desc[UR6][R16.64] ;  /* 0x0000000610107981 */ /* 0x000ea2000c1e1900 */
[-C--:B-1----:R-:W-:Y:S02]  /*0740*/  LEA R14, P2, R21, R10.reuse, 0x2 ;  /* 0x0000000a150e7211 */ /* 0x082fe400078410ff */
[----:B------:R-:W-:Y:S01]  /*0750*/  LEA R10, P1, R19, R10, 0x2 ;  /* 0x0000000a130a7211 */ /* 0x000fe200078210ff */
[----:B------:R-:W3:Y:S01]  /*0760*/  LDG.E R13, desc[UR6][R12.64] ;  /* 0x000000060c0d7981 */ /* 0x000ee2000c1e1900 */
[-C--:B------:R-:W-:Y:S02]  /*0770*/  LEA.HI.X R15, R21, R11.reuse, R22, 0x2, P2 ;  /* 0x0000000b150f7211 */ /* 0x080fe400010f1416 */
[----:B------:R-:W-:-:S03]  /*0780*/  LEA.HI.X R11, R19, R11, R20, 0x2, P1 ;  /* 0x0000000b130b7211 */ /* 0x000fc600008f1414 */
[----:B------:R-:W4:Y:S04]  /*0790*/  LDG.E R24, desc[UR6][R14.64+0x4] ;  /* 0x000004060e187981 */ /* 0x000f28000c1e1900 */
[----:B------:R-:W5:Y:S04]  /*07a0*/  LDG.E R21, desc[UR6][R10.64+0x4] ;  /* 0x000004060a157981 */ /* 0x000f68000c1e1900 */
[----:B------:R-:W5:Y:S04]  /*07b0*/  LDG.E R20, desc[UR6][R14.64+0x8] ;  /* 0x000008060e147981 */ /* 0x000f68000c1e1900 */
[----:B------:R-:W5:Y:S04]  /*07c0*/  LDG.E R19, desc[UR6][R10.64+0x8] ;  /* 0x000008060a137981 */ /* 0x000f68000c1e1900 */
[----:B------:R-:W5:Y:S04]  /*07d0*/  LDG.E R22, desc[UR6][R14.64+0xc] ;  /* 0x00000c060e167981 */ /* 0x000f68000c1e1900 */
[----:B------:R-:W5:Y:S01]  /*07e0*/  LDG.E R25, desc[UR6][R10.64+0xc] ;  /* 0x00000c060a197981 */ /* 0x000f62000c1e1900 */
[----:B------:R-:W-:Y:S01]  /*07f0*/  IADD3 R8, PT, PT, R8, 0x4, RZ ;  /* 0x0000000408087810 */ /* 0x000fe20007ffe0ff */
        /* <DEDUP_REMOVED lines=19> */
[----:B------:R-:W-:-:S07]  /*0930*/  FFMA R4, R25, R25, R4 ;  /* 0x0000001919047223 */ /* 0x000fce0000000004 */
.L_x_4:
[----:B------:R-:W-:Y:S05]  /*0940*/  @!P0 BRA `(.L_x_3) ;  /* 0x0000000000b88947 */ /* 0x000fea0003800000 */
[----:B------:R-:W-:Y:S02]  /*0950*/  ISETP.NE.AND P1, PT, R23, 0x1, PT ;  /* 0x000000011700780c */ /* 0x000fe40003f25270 */
[----:B------:R-:W-:-:S04]  /*0960*/  LOP3.LUT R10, R3, 0x1, RZ, 0xc0, !PT ;  /* 0x00000001030a7812 */ /* 0x000fc800078ec0ff */
[----:B------:R-:W-:-:S07]  /*0970*/  ISETP.NE.U32.AND P0, PT, R10, 0x1, PT ;  /* 0x000000010a00780c */ /* 0x000fce0003f05070 */
[----:B------:R-:W-:Y:S06]  /*0980*/  @!P1 BRA `(.L_x_5) ;  /* 0x0000000000749947 */ /* 0x000fec0003800000 */
[----:B------:R-:W0:Y:S01]  /*0990*/  LDC.64 R14, c[0x0][0x388] ;  /* 0x0000e200ff0e7b82 */ /* 0x000e220000000a00 */
[CC--:B------:R-:W-:Y:S01]  /*09a0*/  IADD3 R19, P2, PT, R6.reuse, R8.reuse, RZ ;  /* 0x0000000806137210 */ /* 0x0c0fe20007f5e0ff */
[----:B------:R-:W-:Y:S01]  /*09b0*/  IMAD.IADD R13, R6, 0x1, R8 ;  /* 0x00000001060d7824 */ /* 0x000fe200078e0208 */
[CC--:B------:R-:W-:Y:S02]  /*09c0*/  IADD3 R17, PT, PT, R7.reuse, R8.reuse, RZ ;  /* 0x0000000807117210 */ /* 0x0c0fe40007ffe0ff */
[----:B------:R-:W-:Y:S01]  /*09d0*/  IADD3 R21, P1, PT, R7, R8, RZ ;  /* 0x0000000807157210 */ /* 0x000fe20007f3e0ff */
[----:B------:R-:W-:Y:S02]  /*09e0*/  IMAD.X R20, RZ, RZ, RZ, P2 ;  /* 0x000000ffff147224 */ /* 0x000fe400010e06ff */
[----:B------:R-:W1:Y:S01]  /*09f0*/  LDC.64 R10, c[0x0][0x388] ;  /* 0x0000e200ff0a7b82 */ /* 0x000e620000000a00 */
[----:B------:R-:W-:Y:S01]  /*0a00*/  IADD3.X R22, PT, PT, RZ, RZ, RZ, P1, !PT ;  /* 0x000000ffff167210 */ /* 0x000fe20000ffe4ff */
        /* <DEDUP_REMOVED lines=9> */
[----:B------:R-:W5:Y:S01]  /*0aa0*/  LDG.E R11, desc[UR6][R10.64+0x4] ;  /* 0x000004060a0b7981 */ /* 0x000f62000c1e1900 */
[----:B------:R-:W-:Y:S02]  /*0ab0*/  VIADD R8, R8, 0x2 ;  /* 0x0000000208087836 */ /* 0x000fe40000000000 */
        /* <DEDUP_REMOVED lines=9> */
[----:B------:R-:W-:-:S07]  /*0b50*/  FFMA R4, R11, R11, R4 ;  /* 0x0000000b0b047223 */ /* 0x000fce0000000004 */
.L_x_5:
[----:B------:R-:W-:Y:S05]  /*0b60*/  @P0 BRA `(.L_x_3) ;  /* 0x0000000000300947 */ /* 0x000fea0003800000 */
[----:B------:R-:W0:Y:S01]  /*0b70*/  LDC.64 R10, c[0x0][0x388] ;  /* 0x0000e200ff0a7b82 */ /* 0x000e220000000a00 */
[----:B------:R-:W-:Y:S01]  /*0b80*/  IADD3 R13, PT, PT, R6, R8, RZ ;  /* 0x00000008060d7210 */ /* 0x000fe20007ffe0ff */
[----:B------:R-:W-:-:S04]  /*0b90*/  IMAD.IADD R15, R7, 0x1, R8 ;  /* 0x00000001070f7824 */ /* 0x000fc800078e0208 */
[----:B0-----:R-:W-:-:S04]  /*0ba0*/  IMAD.WIDE.U32 R6, R13, 0x4, R10 ;  /* 0x000000040d067825 */ /* 0x001fc800078e000a */
[----:B------:R-:W-:Y:S02]  /*0bb0*/  IMAD.WIDE.U32 R10, R15, 0x4, R10 ;  /* 0x000000040f0a7825 */ /* 0x000fe400078e000a */
[----:B------:R-:W2:Y:S04]  /*0bc0*/  LDG.E R6, desc[UR6][R6.64] ;  /* 0x0000000606067981 */ /* 0x000ea8000c1e1900 */
[----:B------:R-:W3:Y:S01]  /*0bd0*/  LDG.E R11, desc[UR6][R10.64] ;  /* 0x000000060a0b7981 */ /* 0x000ee2000c1e1900 */
[----:B--2---:R-:W-:Y:S01]  /*0be0*/  FADD R18, R18, R6 ;  /* 0x0000000612127221 */ /* 0x004fe20000000000 */
[C---:B------:R-:W-:Y:S01]  /*0bf0*/  FFMA R9, R6.reuse, R6, R9 ;  /* 0x0000000606097223 */ /* 0x040fe20000000009 */
[-C--:B---3--:R-:W-:Y:S01]  /*0c00*/  FFMA R2, R6, R11.reuse, R2 ;  /* 0x0000000b06027223 */ /* 0x088fe20000000002 */
[----:B------:R-:W-:Y:S01]  /*0c10*/  FADD R5, R5, R11 ;  /* 0x0000000b05057221 */ /* 0x000fe20000000000 */
[----:B------:R-:W-:-:S07]  /*0c20*/  FFMA R4, R11, R11, R4 ;  /* 0x0000000b0b047223 */ /* 0x000fce0000000004 */
.L_x_3:
[----:B------:R0:W1:Y:S08]  /*0c30*/  F2F.F64.F32 R16, R9 ;  /* 0x0000000900107310 */ /* 0x0000700000201800 */
[----:B------:R0:W2:Y:S02]  /*0c40*/  F2F.F64.F32 R22, R4 ;  /* 0x0000000400167310 */ /* 0x0000a40000201800 */
.L_x_0:
[----:B------:R-:W3:Y:S01]  /*0c50*/  F2F.F64.F32 R6, R18 ;  /* 0x0000001200067310 */ /* 0x000ee20000201800 */
[----:B------:R-:W-:Y:S01]  /*0c60*/  IMAD.MOV.U32 R12, RZ, RZ, 0x0 ;  /* 0x00000000ff0c7424 */ /* 0x000fe200078e00ff */
[----:B------:R-:W-:Y:S01]  /*0c70*/  MOV R13, 0x3fd80000 ;  /* 0x3fd80000000d7802 */ /* 0x000fe20000000f00 */
[----:B0-----:R-:W-:-:S05]  /*0c80*/  FMUL R4, R5, R18 ;  /* 0x0000001205047220 */ /* 0x001fca0000400000 */
[----:B------:R0:W1:Y:S01]  /*0c90*/  I2F.F64 R20, R3 ;  /* 0x0000000300147312 */ /* 0x0000620000201c00 */
[----:B---3--:R-:W-:Y:S01]  /*0ca0*/  DMUL R6, R6, R6 ;  /* 0x0000000606067228 */ /* 0x008fe20000000000 */
[----:B0-----:R-:W-:-:S05]  /*0cb0*/  I2FP.F32.S32 R3, R3 ;  /* 0x0000000300037245 */ /* 0x001fca0000201400 */
[----:B------:R-:W-:Y:S02]  /*0cc0*/  FFMA R2, R3, R2, -R4 ;  /* 0x0000000203027223 */ /* 0x000fe40000000804 */
[----:B-1----:R-:W-:-:S06]  /*0cd0*/  DFMA R16, R20, R16, -R6 ;  /* 0x000000101410722b */ /* 0x002fcc0000000806 */
[----:B------:R-:W0:Y:S04]  /*0ce0*/  MUFU.RSQ64H R15, R17 ;  /* 0x00000011000f7308 */ /* 0x000e280000001c00 */
[----:B------:R-:W-:-:S04]  /*0cf0*/  IADD3 R14, PT, PT, R17, -0x3500000, RZ ;  /* 0xfcb00000110e7810 */ /* 0x000fc80007ffe0ff */
[----:B------:R-:W-:Y:S02]  /*0d00*/  ISETP.GE.U32.AND P0, PT, R14, 0x7ca00000, PT ;  /* 0x7ca000000e00780c */ /* 0x000fe40003f06070 */
[----:B0-----:R-:W-:-:S08]  /*0d10*/  DMUL R6, R14, R14 ;  /* 0x0000000e0e067228 */ /* 0x001fd00000000000 */
[----:B------:R-:W-:-:S08]  /*0d20*/  DFMA R6, R16, -R6, 1 ;  /* 0x3ff000001006742b */ /* 0x000fd00000000806 */
[----:B------:R-:W-:Y:S02]  /*0d30*/  DFMA R12, R6, R12, 0.5 ;  /* 0x3fe00000060c742b */ /* 0x000fe4000000000c */
[----:B------:R-:W-:-:S08]  /*0d40*/  DMUL R6, R14, R6 ;  /* 0x000000060e067228 */ /* 0x000fd00000000000 */
[----:B------:R-:W-:-:S08]  /*0d50*/  DFMA R12, R12, R6, R14 ;  /* 0x000000060c0c722b */ /* 0x000fd0000000000e */
[----:B------:R-:W-:Y:S02]  /*0d60*/  DMUL R10, R16, R12 ;  /* 0x0000000c100a7228 */ /* 0x000fe40000000000 */
[----:B------:R-:W-:Y:S01]  /*0d70*/  VIADD R7, R13, 0xfff00000 ;  /* 0xfff000000d077836 */ /* 0x000fe20000000000 */
[----:B------:R-:W-:-:S05]  /*0d80*/  MOV R6, R12 ;  /* 0x0000000c00067202 */ /* 0x000fca0000000f00 */
[----:B------:R-:W-:-:S08]  /*0d90*/  DFMA R8, R10, -R10, R16 ;  /* 0x8000000a0a08722b */ /* 0x000fd00000000010 */
[----:B------:R-:W-:Y:S01]  /*0da0*/  DFMA R18, R8, R6, R10 ;  /* 0x000000060812722b */ /* 0x000fe2000000000a */
[----:B------:R-:W-:Y:S10]  /*0db0*/  @!P0 BRA `(.L_x_6) ;  /* 0x00000000001c8947 */ /* 0x000ff40003800000 */
[----:B------:R-:W-:Y:S01]  /*0dc0*/  IMAD.MOV.U32 R3, RZ, RZ, R9 ;  /* 0x000000ffff037224 */ /* 0x000fe200078e0009 */
[----:B------:R-:W-:Y:S01]  /*0dd0*/  MOV R4, R10 ;  /* 0x0000000a00047202 */ /* 0x000fe20000000f00 */
[----:B------:R-:W-:Y:S01]  /*0de0*/  IMAD.MOV.U32 R13, RZ, RZ, R7 ;  /* 0x000000ffff0d7224 */ /* 0x000fe200078e0007 */
[----:B------:R-:W-:-:S07]  /*0df0*/  MOV R6, 0xe10 ;  /* 0x00000e1000067802 */ /* 0x000fce0000000f00 */
[----:B--2---:R-:W-:Y:S05]  /*0e00*/  CALL.REL.NOINC `($__internal_0_$__cuda_sm20_dsqrt_rn_f64_mediumpath_v1) ;  /* 0x0000000000d47944 */ /* 0x004fea0003c00000 */
[----:B------:R-:W-:Y:S01]  /*0e10*/  MOV R18, R12 ;  /* 0x0000000c00127202 */ /* 0x000fe20000000f00 */
[----:B------:R-:W-:-:S07]  /*0e20*/  IMAD.MOV.U32 R19, RZ, RZ, R13 ;  /* 0x000000ffff137224 */ /* 0x000fce00078e000d */
.L_x_6:
[----:B------:R-:W0:Y:S01]  /*0e30*/  F2F.F64.F32 R4, R5 ;  /* 0x0000000500047310 */ /* 0x000e220000201800 */
[----:B------:R-:W-:Y:S01]  /*0e40*/  IMAD.MOV.U32 R10, RZ, RZ, 0x0 ;  /* 0x00000000ff0a7424 */ /* 0x000fe200078e00ff */
[----:B------:R-:W-:Y:S01]  /*0e50*/  MOV R11, 0x3fd80000 ;  /* 0x3fd80000000b7802 */ /* 0x000fe20000000f00 */
[----:B------:R-:W-:Y:S05]  /*0e60*/  BSSY.RECONVERGENT B0, `(.L_x_7) ;  /* 0x000001a000007945 */ /* 0x000fea0003800200 */
[----:B------:R1:W3:Y:S01]  /*0e70*/  F2F.F32.F64 R18, R18 ;  /* 0x0000001200127310 */ /* 0x0002e20000301000 */
[----:B0-----:R-:W-:-:S08]  /*0e80*/  DMUL R16, R4, R4 ;  /* 0x0000000404107228 */ /* 0x001fd00000000000 */
[----:B--2---:R-:W-:-:S06]  /*0e90*/  DFMA R16, R20, R22, -R16 ;  /* 0x000000161410722b */ /* 0x004fcc0000000810 */
        /* <DEDUP_REMOVED lines=9> */
[----:B------:R-:W-:Y:S01]  /*0f30*/  IADD3 R9, PT, PT, R15, -0x100000, RZ ;  /* 0xfff000000f097810 */ /* 0x000fe20007ffe0ff */
[----:B------:R-:W-:-:S05]  /*0f40*/  IMAD.MOV.U32 R8, RZ, RZ, R14 ;  /* 0x000000ffff087224 */ /* 0x000fca00078e000e */
[----:B------:R-:W-:-:S08]  /*0f50*/  DFMA R10, R4, -R4, R16 ;  /* 0x80000004040a722b */ /* 0x000fd00000000010 */
[----:B------:R-:W-:Y:S01]  /*0f60*/  DFMA R12, R10, R8, R4 ;  /* 0x000000080a0c722b */ /* 0x000fe20000000004 */
[----:B-1-3--:R-:W-:Y:S10]  /*0f70*/  @!P0 BRA `(.L_x_8) ;  /* 0x0000000000208947 */ /* 0x00aff40003800000 */
[----:B------:R-:W-:Y:S01]  /*0f80*/  MOV R12, R14 ;  /* 0x0000000e000c7202 */ /* 0x000fe20000000f00 */
[----:B------:R-:W-:Y:S01]  /*0f90*/  IMAD.MOV.U32 R3, RZ, RZ, R11 ;  /* 0x000000ffff037224 */ /* 0x000fe200078e000b */
[----:B------:R-:W-:Y:S01]  /*0fa0*/  MOV R14, R6 ;  /* 0x00000006000e7202 */ /* 0x000fe20000000f00 */
[----:B------:R-:W-:Y:S01]  /*0fb0*/  IMAD.MOV.U32 R13, RZ, RZ, R9 ;  /* 0x000000ffff0d7224 */ /* 0x000fe200078e0009 */
[----:B------:R-:W-:Y:S02]  /*0fc0*/  MOV R8, R10 ;  /* 0x0000000a00087202 */ /* 0x000fe40000000f00 */
[----:B------:R-:W-:Y:S02]  /*0fd0*/  MOV R11, R5 ;  /* 0x00000005000b7202 */ /* 0x000fe40000000f00 */
[----:B------:R-:W-:-:S07]  /*0fe0*/  MOV R6, 0x1000 ;  /* 0x0000100000067802 */ /* 0x000fce0000000f00 */
[----:B------:R-:W-:Y:S05]  /*0ff0*/  CALL.REL.NOINC `($__internal_0_$__cuda_sm20_dsqrt_rn_f64_mediumpath_v1) ;  /* 0x0000000000587944 */ /* 0x000fea0003c00000 */
.L_x_8:
[----:B------:R-:W-:Y:S05]  /*1000*/  BSYNC.RECONVERGENT B0 ;  /* 0x0000000000007941 */ /* 0x000fea0003800200 */
.L_x_7:
[----:B------:R-:W0:Y:S01]  /*1010*/  F2F.F32.F64 R13, R12 ;  /* 0x0000000c000d7310 */ /* 0x000e220000301000 */
[----:B------:R-:W-:Y:S01]  /*1020*/  BSSY.RECONVERGENT B0, `(.L_x_9) ;  /* 0x000000d000007945 */ /* 0x000fe20003800200 */
[----:B0-----:R-:W-:-:S06]  /*1030*/  FMUL R6, R18, R13 ;  /* 0x0000000d12067220 */ /* 0x001fcc0000400000 */
[----:B------:R-:W0:Y:S08]  /*1040*/  MUFU.RCP R3, R6 ;  /* 0x0000000600037308 */ /* 0x000e300000001000 */
[----:B------:R-:W1:Y:S01]  /*1050*/  FCHK P0, R2, R6 ;  /* 0x0000000602007302 */ /* 0x000e620000000000 */
[----:B0-----:R-:W-:-:S04]  /*1060*/  FFMA R4, -R6, R3, 1 ;  /* 0x3f80000006047423 */ /* 0x001fc80000000103 */
[----:B------:R-:W-:-:S04]  /*1070*/  FFMA R3, R3, R4, R3 ;  /* 0x0000000403037223 */ /* 0x000fc80000000003 */
[----:B------:R-:W-:-:S04]  /*1080*/  FFMA R4, R2, R3, RZ ;  /* 0x0000000302047223 */ /* 0x000fc800000000ff */
[----:B------:R-:W-:-:S04]  /*1090*/  FFMA R5, -R6, R4, R2 ;  /* 0x0000000406057223 */ /* 0x000fc80000000102 */
[----:B------:R-:W-:Y:S01]  /*10a0*/  FFMA R5, R3, R5, R4 ;  /* 0x0000000503057223 */ /* 0x000fe20000000004 */
[----:B-1----:R-:W-:Y:S06]  /*10b0*/  @!P0 BRA `(.L_x_10) ;  /* 0x00000000000c8947 */ /* 0x002fec0003800000 */
[----:B------:R-:W-:-:S07]  /*10c0*/  MOV R4, 0x10e0 ;  /* 0x000010e000047802 */ /* 0x000fce0000000f00 */
[----:B------:R-:W-:Y:S05]  /*10d0*/  CALL.REL.NOINC `($__internal_1_$__cuda_sm3x_div_rn_noftz_f32_slowpath) ;  /* 0x0000000000cc7944 */ /* 0x000fea0003c00000 */
[----:B------:R-:W-:-:S07]  /*10e0*/  MOV R5, R2 ;  /* 0x0000000200057202 */ /* 0x000fce0000000f00 */
.L_x_10:
[----:B------:R-:W-:Y:S05]  /*10f0*/  BSYNC.RECONVERGENT B0 ;  /* 0x0000000000007941 */ /* 0x000fea0003800200 */
.L_x_9:
[----:B------:R-:W0:Y:S08]  /*1100*/  LDC R7, c[0x0][0x394] ;  /* 0x0000e500ff077b82 */ /* 0x000e300000000800 */
[----:B------:R-:W1:Y:S01]  /*1110*/  LDC.64 R2, c[0x0][0x380] ;  /* 0x0000e000ff027b82 */ /* 0x000e620000000a00 */
[----:B0-----:R-:W-:-:S04]  /*1120*/  IMAD R7, R0, R7, UR4 ;  /* 0x0000000400077e24 */ /* 0x001fc8000f8e0207 */
[----:B-1----:R-:W-:-:S05]  /*1130*/  IMAD.WIDE.U32 R2, R7, 0x4, R2 ;  /* 0x0000000407027825 */ /* 0x002fca00078e0002 */
[----:B------:R-:W-:Y:S01]  /*1140*/  STG.E desc[UR6][R2.64], R5 ;  /* 0x0000000502007986 */ /* 0x000fe2000c101906 */
[----:B------:R-:W-:Y:S05]  /*1150*/  EXIT ;  /* 0x000000000000794d */ /* 0x000fea0003800000 */
        .weak           $__internal_0_$__cuda_sm20_dsqrt_rn_f64_mediumpath_v1
        .type           $__internal_0_$__cuda_sm20_dsqrt_rn_f64_mediumpath_v1,@function
        .size           $__internal_0_$__cuda_sm20_dsqrt_rn_f64_mediumpath_v1,($__internal_1_$__cuda_sm3x_div_rn_noftz_f32_slowpath - $__internal_0_$__cuda_sm20_dsqrt_rn_f64_mediumpath_v1)
$__internal_0_$__cuda_sm20_dsqrt_rn_f64_mediumpath_v1:
[----:B------:R-:W-:Y:S01]  /*1160*/  ISETP.GE.U32.AND P0, PT, R14, -0x3400000, PT ;  /* 0xfcc000000e00780c */ /* 0x000fe20003f06070 */
[----:B------:R-:W-:Y:S01]  /*1170*/  BSSY.RECONVERGENT B1, `(.L_x_11) ;  /* 0x0000025000017945 */ /* 0x000fe20003800200 */
[----:B------:R-:W-:Y:S01]  /*1180*/  MOV R9, R3 ;  /* 0x0000000300097202 */ /* 0x000fe20000000f00 */
[----:B------:R-:W-:-:S10]  /*1190*/  IMAD.MOV.U32 R10, RZ, RZ, R4 ;  /* 0x000000ffff0a7224 */ /* 0x000fd400078e0004 */
[----:B------:R-:W-:Y:S05]  /*11a0*/  @!P0 BRA `(.L_x_12) ;  /* 0x0000000000208947 */ /* 0x000fea0003800000 */
[----:B------:R-:W-:-:S10]  /*11b0*/  DFMA.RM R8, R8, R12, R10 ;  /* 0x0000000c0808722b */ /* 0x000fd4000000400a */
[----:B------:R-:W-:-:S04]  /*11c0*/  IADD3 R10, P0, PT, R8, 0x1, RZ ;  /* 0x00000001080a7810 */ /* 0x000fc80007f1e0ff */
[----:B------:R-:W-:-:S06]  /*11d0*/  IADD3.X R11, PT, PT, RZ, R9, RZ, P0, !PT ;  /* 0x00000009ff0b7210 */ /* 0x000fcc00007fe4ff */
[----:B------:R-:W-:-:S08]  /*11e0*/  DFMA.RP R16, -R8, R10, R16 ;  /* 0x0000000a0810722b */ /* 0x000fd00000008110 */
[----:B------:R-:W-:-:S06]  /*11f0*/  DSETP.GT.AND P0, PT, R16, RZ, PT ;  /* 0x000000ff1000722a */ /* 0x000fcc0003f04000 */
[----:B------:R-:W-:Y:S02]  /*1200*/  FSEL R8, R10, R8, P0 ;  /* 0x000000080a087208 */ /* 0x000fe40000000000 */
[----:B------:R-:W-:Y:S01]  /*1210*/  FSEL R9, R11, R9, P0 ;  /* 0x000000090b097208 */ /* 0x000fe20000000000 */
[----:B------:R-:W-:Y:S06]  /*1220*/  BRA `(.L_x_13) ;  /* 0x0000000000647947 */ /* 0x000fec0003800000 */
.L_x_12:
[----:B------:R-:W-:-:S14]  /*1230*/  DSETP.NE.AND P0, PT, R16, RZ, PT ;  /* 0x000000ff1000722a */ /* 0x000fdc0003f05000 */
[----:B------:R-:W-:Y:S05]  /*1240*/  @!P0 BRA `(.L_x_14) ;  /* 0x0000000000588947 */ /* 0x000fea0003800000 */
[----:B------:R-:W-:-:S13]  /*1250*/  ISETP.GE.AND P0, PT, R17, RZ, PT ;  /* 0x000000ff1100720c */ /* 0x000fda0003f06270 */
[----:B------:R-:W-:Y:S01]  /*1260*/  @!P0 MOV R8, 0x0 ;  /* 0x0000000000088802 */ /* 0x000fe20000000f00 */
[----:B------:R-:W-:Y:S01]  /*1270*/  @!P0 IMAD.MOV.U32 R9, RZ, RZ, -0x80000 ;  /* 0xfff80000ff098424 */ /* 0x000fe200078e00ff */
[----:B------:R-:W-:Y:S06]  /*1280*/  @!P0 BRA `(.L_x_13) ;  /* 0x00000000004c8947 */ /* 0x000fec0003800000 */
[----:B------:R-:W-:-:S13]  /*1290*/  ISETP.GT.AND P0, PT, R17, 0x7fefffff, PT ;  /* 0x7fefffff1100780c */ /* 0x000fda0003f04270 */
[----:B------:R-:W-:Y:S05]  /*12a0*/  @P0 BRA `(.L_x_14) ;  /* 0x0000000000400947 */ /* 0x000fea0003800000 */
[----:B------:R-:W-:Y:S01]  /*12b0*/  DMUL R16, R16, 8.11296384146066816958e+31 ;  /* 0x4690000010107828 */ /* 0x000fe20000000000 */
[----:B------:R-:W-:Y:S01]  /*12c0*/  MOV R8, RZ ;  /* 0x000000ff00087202 */ /* 0x000fe20000000f00 */
[----:B------:R-:W-:Y:S01]  /*12d0*/  IMAD.MOV.U32 R13, RZ, RZ, 0x3fd80000 ;  /* 0x3fd80000ff0d7424 */ /* 0x000fe200078e00ff */
[----:B------:R-:W-:-:S03]  /*12e0*/  MOV R12, 0x0 ;  /* 0x00000000000c7802 */ /* 0x000fc60000000f00 */
[----:B------:R-:W0:Y:S02]  /*12f0*/  MUFU.RSQ64H R9, R17 ;  /* 0x0000001100097308 */ /* 0x000e240000001c00 */
[----:B0-----:R-:W-:-:S08]  /*1300*/  DMUL R10, R8, R8 ;  /* 0x00000008080a7228 */ /* 0x001fd00000000000 */
[----:B------:R-:W-:-:S08]  /*1310*/  DFMA R10, R16, -R10, 1 ;  /* 0x3ff00000100a742b */ /* 0x000fd0000000080a */
[----:B------:R-:W-:Y:S02]  /*1320*/  DFMA R12, R10, R12, 0.5 ;  /* 0x3fe000000a0c742b */ /* 0x000fe4000000000c */
[----:B------:R-:W-:-:S08]  /*1330*/  DMUL R10, R8, R10 ;  /* 0x0000000a080a7228 */ /* 0x000fd00000000000 */
[----:B------:R-:W-:-:S08]  /*1340*/  DFMA R10, R12, R10, R8 ;  /* 0x0000000a0c0a722b */ /* 0x000fd00000000008 */
[----:B------:R-:W-:Y:S02]  /*1350*/  DMUL R8, R16, R10 ;  /* 0x0000000a10087228 */ /* 0x000fe40000000000 */
[----:B------:R-:W-:-:S06]  /*1360*/  IADD3 R11, PT, PT, R11, -0x100000, RZ ;  /* 0xfff000000b0b7810 */ /* 0x000fcc0007ffe0ff */
[----:B------:R-:W-:-:S08]  /*1370*/  DFMA R12, R8, -R8, R16 ;  /* 0x80000008080c722b */ /* 0x000fd00000000010 */
[----:B------:R-:W-:-:S10]  /*1380*/  DFMA R8, R10, R12, R8 ;  /* 0x0000000c0a08722b */ /* 0x000fd40000000008 */
[----:B------:R-:W-:Y:S01]  /*1390*/  IADD3 R9, PT, PT, R9, -0x3500000, RZ ;  /* 0xfcb0000009097810 */ /* 0x000fe20007ffe0ff */
[----:B------:R-:W-:Y:S06]  /*13a0*/  BRA `(.L_x_13) ;  /* 0x0000000000047947 */ /* 0x000fec0003800000 */
.L_x_14:
[----:B------:R-:W-:-:S11]  /*13b0*/  DADD R8, R16, R16 ;  /* 0x0000000010087229 */ /* 0x000fd60000000010 */
.L_x_13:
[----:B------:R-:W-:Y:S05]  /*13c0*/  BSYNC.RECONVERGENT B1 ;  /* 0x0000000000017941 */ /* 0x000fea0003800200 */
.L_x_11:
[----:B------:R-:W-:Y:S02]  /*13d0*/  HFMA2 R7, -RZ, RZ, 0, 0 ;  /* 0x00000000ff077431 */ /* 0x000fe400000001ff */
[----:B------:R-:W-:Y:S01]  /*13e0*/  IMAD.MOV.U32 R12, RZ, RZ, R8 ;  /* 0x000000ffff0c7224 */ /* 0x000fe200078e0008 */
[----:B------:R-:W-:Y:S01]  /*13f0*/  MOV R13, R9 ;  /* 0x00000009000d7202 */ /* 0x000fe20000000f00 */
[----:B------:R-:W-:Y:S06]  /*1400*/  RET.REL.NODEC R6 `(_Z18correlation_kernelPfPKfii) ;  /* 0xffffffe806fc7950 */ /* 0x000fec0003c3ffff */
        .weak           $__internal_1_$__cuda_sm3x_div_rn_noftz_f32_slowpath
        .type           $__internal_1_$__cuda_sm3x_div_rn_noftz_f32_slowpath,@function
        .size           $__internal_1_$__cuda_sm3x_div_rn_noftz_f32_slowpath,(.L_x_28 - $__internal_1_$__cuda_sm3x_div_rn_noftz_f32_slowpath)
$__internal_1_$__cuda_sm3x_div_rn_noftz_f32_slowpath:
[----:B------:R-:W-:Y:S01]  /*1410*/  SHF.R.U32.HI R5, RZ, 0x17, R6 ;  /* 0x00000017ff057819 */ /* 0x000fe20000011606 */
[----:B------:R-:W-:Y:S01]  /*1420*/  BSSY.RECONVERGENT B1, `(.L_x_15) ;  /* 0x0000064000017945 */ /* 0x000fe20003800200 */
[----:B------:R-:W-:Y:S02]  /*1430*/  SHF.R.U32.HI R3, RZ, 0x17, R2 ;  /* 0x00000017ff037819 */ /* 0x000fe40000011602 */
[----:B------:R-:W-:Y:S02]  /*1440*/  LOP3.LUT R13, R5, 0xff, RZ, 0xc0, !PT ;  /* 0x000000ff050d7812 */ /* 0x000fe400078ec0ff */
[----:B------:R-:W-:Y:S02]  /*1450*/  LOP3.LUT R10, R3, 0xff, RZ, 0xc0, !PT ;  /* 0x000000ff030a7812 */ /* 0x000fe400078ec0ff */
[----:B------:R-:W-:Y:S01]  /*1460*/  MOV R5, R2 ;  /* 0x0000000200057202 */ /* 0x000fe20000000f00 */
[----:B------:R-:W-:Y:S01]  /*1470*/  VIADD R9, R13, 0xffffffff ;  /* 0xffffffff0d097836 */ /* 0x000fe20000000000 */
[----:B------:R-:W-:-:S04]  /*1480*/  IADD3 R8, PT, PT, R10, -0x1, RZ ;  /* 0xffffffff0a087810 */ /* 0x000fc80007ffe0ff */
[----:B------:R-:W-:-:S04]  /*1490*/  ISETP.GT.U32.AND P0, PT, R9, 0xfd, PT ;  /* 0x000000fd0900780c */ /* 0x000fc80003f04070 */
[----:B------:R-:W-:-:S13]  /*14a0*/  ISETP.GT.U32.OR P0, PT, R8, 0xfd, P0 ;  /* 0x000000fd0800780c */ /* 0x000fda0000704470 */
[----:B------:R-:W-:Y:S01]  /*14b0*/  @!P0 IMAD.MOV.U32 R7, RZ, RZ, RZ ;  /* 0x000000ffff078224 */ /* 0x000fe200078e00ff */
[----:B------:R-:W-:Y:S06]  /*14c0*/  @!P0 BRA `(.L_x_16) ;  /* 0x0000000000608947 */ /* 0x000fec0003800000 */
[----:B------:R-:W-:Y:S02]  /*14d0*/  FSETP.GTU.FTZ.AND P0, PT, |R2|, +INF , PT ;  /* 0x7f8000000200780b */ /* 0x000fe40003f1c200 */
[----:B------:R-:W-:Y:S02]  /*14e0*/  FSETP.GTU.FTZ.AND P1, PT, |R6|, +INF , PT ;  /* 0x7f8000000600780b */ /* 0x000fe40003f3c200 */
[----:B------:R-:W-:Y:S02]  /*14f0*/  MOV R3, R6 ;  /* 0x0000000600037202 */ /* 0x000fe40000000f00 */
[----:B------:R-:W-:-:S13]  /*1500*/  PLOP3.LUT P0, PT, P0, P1, PT, 0xf8, 0x8f ;  /* 0x00000000008f781c */ /* 0x000fda0000703f70 */
[----:B------:R-:W-:Y:S05]  /*1510*/  @P0 BRA `(.L_x_17) ;  /* 0x00000004004c0947 */ /* 0x000fea0003800000 */
[----:B------:R-:W-:-:S13]  /*1520*/  LOP3.LUT P0, RZ, R6, 0x7fffffff, R5, 0xc8, !PT ;  /* 0x7fffffff06ff7812 */ /* 0x000fda000780c805 */
[----:B------:R-:W-:Y:S05]  /*1530*/  @!P0 BRA `(.L_x_18) ;  /* 0x00000004003c8947 */ /* 0x000fea0003800000 */
[C---:B------:R-:W-:Y:S02]  /*1540*/  FSETP.NEU.FTZ.AND P2, PT, |R2|.reuse, +INF , PT ;  /* 0x7f8000000200780b */ /* 0x040fe40003f5d200 */
[----:B------:R-:W-:Y:S02]  /*1550*/  FSETP.NEU.FTZ.AND P1, PT, |R3|, +INF , PT ;  /* 0x7f8000000300780b */ /* 0x000fe40003f3d200 */
[----:B------:R-:W-:-:S11]  /*1560*/  FSETP.NEU.FTZ.AND P0, PT, |R2|, +INF , PT ;  /* 0x7f8000000200780b */ /* 0x000fd60003f1d200 */
[----:B------:R-:W-:Y:S05]  /*1570*/  @!P1 BRA !P2, `(.L_x_18) ;  /* 0x00000004002c9947 */ /* 0x000fea0005000000 */
[----:B------:R-:W-:-:S04]  /*1580*/  LOP3.LUT P2, RZ, R5, 0x7fffffff, RZ, 0xc0, !PT ;  /* 0x7fffffff05ff7812 */ /* 0x000fc8000784c0ff */
[----:B------:R-:W-:-:S13]  /*1590*/  PLOP3.LUT P1, PT, P1, P2, PT, 0x2f, 0xf2 ;  /* 0x0000000000f2781c */ /* 0x000fda0000f24577 */
[----:B------:R-:W-:Y:S05]  /*15a0*/  @P1 BRA `(.L_x_19) ;  /* 0x0000000400181947 */ /* 0x000fea0003800000 */
[----:B------:R-:W-:-:S04]  /*15b0*/  LOP3.LUT P1, RZ, R6, 0x7fffffff, RZ, 0xc0, !PT ;  /* 0x7fffffff06ff7812 */ /* 0x000fc8000782c0ff */
[----:B------:R-:W-:-:S13]  /*15c0*/  PLOP3.LUT P0, PT, P0, P1, PT, 0x2f, 0xf2 ;  /* 0x0000000000f2781c */ /* 0x000fda0000702577 */
[----:B------:R-:W-:Y:S05]  /*15d0*/  @P0 BRA `(.L_x_20) ;  /* 0x0000000400000947 */ /* 0x000fea0003800000 */
[----:B------:R-:W-:Y:S02]  /*15e0*/  ISETP.GE.AND P0, PT, R8, RZ, PT ;  /* 0x000000ff0800720c */ /* 0x000fe40003f06270 */
[----:B------:R-:W-:-:S11]  /*15f0*/  ISETP.GE.AND P1, PT, R9, RZ, PT ;  /* 0x000000ff0900720c */ /* 0x000fd60003f26270 */
[----:B------:R-:W-:Y:S01]  /*1600*/  @P0 MOV R7, RZ ;  /* 0x000000ff00070202 */ /* 0x000fe20000000f00 */
[----:B------:R-:W-:Y:S02]  /*1610*/  @!P0 IMAD.MOV.U32 R7, RZ, RZ, -0x40 ;  /* 0xffffffc0ff078424 */ /* 0x000fe400078e00ff */
[----:B------:R-:W-:Y:S01]  /*1620*/  @!P0 FFMA R5, R2, 1.84467440737095516160e+19, RZ ;  /* 0x5f80000002058823 */ /* 0x000fe200000000ff */
[----:B------:R-:W-:Y:S02]  /*1630*/  @!P1 FFMA R6, R3, 1.84467440737095516160e+19, RZ ;  /* 0x5f80000003069823 */ /* 0x000fe400000000ff */
[----:B------:R-:W-:-:S07]  /*1640*/  @!P1 IADD3 R7, PT, PT, R7, 0x40, RZ ;  /* 0x0000004007079810 */ /* 0x000fce0007ffe0ff */
.L_x_16:
[----:B------:R-:W-:Y:S01]  /*1650*/  LEA R3, R13, 0xc0800000, 0x17 ;  /* 0xc08000000d037811 */ /* 0x000fe200078eb8ff */
[----:B------:R-:W-:Y:S03]  /*1660*/  BSSY.RECONVERGENT B2, `(.L_x_21) ;  /* 0x0000036000027945 */ /* 0x000fe60003800200 */
[----:B------:R-:W-:Y:S01]  /*1670*/  IADD3 R3, PT, PT, -R3, R6, RZ ;  /* 0x0000000603037210 */ /* 0x000fe20007ffe1ff */
[----:B------:R-:W-:-:S03]  /*1680*/  VIADD R6, R10, 0xffffff81 ;  /* 0xffffff810a067836 */ /* 0x000fc60000000000 */
[----:B------:R-:W0:Y:S01]  /*1690*/  MUFU.RCP R8, R3 ;  /* 0x0000000300087308 */ /* 0x000e220000001000 */
[----:B------:R-:W-:Y:S01]  /*16a0*/  FADD.FTZ R9, -R3, -RZ ;  /* 0x800000ff03097221 */ /* 0x000fe20000010100 */
[C---:B------:R-:W-:Y:S01]  /*16b0*/  IMAD R2, R6.reuse, -0x800000, R5 ;  /* 0xff80000006027824 */ /* 0x040fe200078e0205 */
[----:B------:R-:W-:-:S04]  /*16c0*/  IADD3 R6, PT, PT, R6, 0x7f, -R13 ;  /* 0x0000007f06067810 */ /* 0x000fc80007ffe80d */
[----:B------:R-:W-:Y:S01]  /*16d0*/  IADD3 R6, PT, PT, R6, R7, RZ ;  /* 0x0000000706067210 */ /* 0x000fe20007ffe0ff */
[----:B0-----:R-:W-:-:S04]  /*16e0*/  FFMA R11, R8, R9, 1 ;  /* 0x3f800000080b7423 */ /* 0x001fc80000000009 */
[----:B------:R-:W-:-:S04]  /*16f0*/  FFMA R10, R8, R11, R8 ;  /* 0x0000000b080a7223 */ /* 0x000fc80000000008 */
[----:B------:R-:W-:-:S04]  /*1700*/  FFMA R5, R2, R10, RZ ;  /* 0x0000000a02057223 */ /* 0x000fc800000000ff */
[----:B------:R-:W-:-:S04]  /*1710*/  FFMA R8, R9, R5, R2 ;  /* 0x0000000509087223 */ /* 0x000fc80000000002 */
[----:B------:R-:W-:-:S04]  /*1720*/  FFMA R11, R10, R8, R5 ;  /* 0x000000080a0b7223 */ /* 0x000fc80000000005 */
[----:B------:R-:W-:-:S04]  /*1730*/  FFMA R8, R9, R11, R2 ;  /* 0x0000000b09087223 */ /* 0x000fc80000000002 */
[----:B------:R-:W-:-:S05]  /*1740*/  FFMA R2, R10, R8, R11 ;  /* 0x000000080a027223 */ /* 0x000fca000000000b */
[----:B------:R-:W-:-:S04]  /*1750*/  SHF.R.U32.HI R3, RZ, 0x17, R2 ;  /* 0x00000017ff037819 */ /* 0x000fc80000011602 */
[----:B------:R-:W-:-:S04]  /*1760*/  LOP3.LUT R3, R3, 0xff, RZ, 0xc0, !PT ;  /* 0x000000ff03037812 */ /* 0x000fc800078ec0ff */
[----:B------:R-:W-:-:S05]  /*1770*/  IADD3 R7, PT, PT, R3, R6, RZ ;  /* 0x0000000603077210 */ /* 0x000fca0007ffe0ff */
[----:B------:R-:W-:-:S05]  /*1780*/  VIADD R3, R7, 0xffffffff ;  /* 0xffffffff07037836 */ /* 0x000fca0000000000 */
[----:B------:R-:W-:-:S13]  /*1790*/  ISETP.GE.U32.AND P0, PT, R3, 0xfe, PT ;  /* 0x000000fe0300780c */ /* 0x000fda0003f06070 */
[----:B------:R-:W-:Y:S05]  /*17a0*/  @!P0 BRA `(.L_x_22) ;  /* 0x0000000000808947 */ /* 0x000fea0003800000 */
[----:B------:R-:W-:-:S13]  /*17b0*/  ISETP.GT.AND P0, PT, R7, 0xfe, PT ;  /* 0x000000fe0700780c */ /* 0x000fda0003f04270 */
[----:B------:R-:W-:Y:S05]  /*17c0*/  @P0 BRA `(.L_x_23) ;  /* 0x00000000006c0947 */ /* 0x000fea0003800000 */
[----:B------:R-:W-:-:S13]  /*17d0*/  ISETP.GE.AND P0, PT, R7, 0x1, PT ;  /* 0x000000010700780c */ /* 0x000fda0003f06270 */
[----:B------:R-:W-:Y:S05]  /*17e0*/  @P0 BRA `(.L_x_24) ;  /* 0x0000000000740947 */ /* 0x000fea0003800000 */
[----:B------:R-:W-:Y:S02]  /*17f0*/  ISETP.GE.AND P0, PT, R7, -0x18, PT ;  /* 0xffffffe80700780c */ /* 0x000fe40003f06270 */
[----:B------:R-:W-:-:S11]  /*1800*/  LOP3.LUT R2, R2, 0x80000000, RZ, 0xc0, !PT ;  /* 0x8000000002027812 */ /* 0x000fd600078ec0ff */
[----:B------:R-:W-:Y:S05]  /*1810*/  @!P0 BRA `(.L_x_24) ;  /* 0x0000000000688947 */ /* 0x000fea0003800000 */
[CCC-:B------:R-:W-:Y:S01]  /*1820*/  FFMA.RZ R3, R10.reuse, R8.reuse, R11.reuse ;  /* 0x000000080a037223 */ /* 0x1c0fe2000000c00b */
[CCC-:B------:R-:W-:Y:S01]  /*1830*/  FFMA.RM R6, R10.reuse, R8.reuse, R11.reuse ;  /* 0x000000080a067223 */ /* 0x1c0fe2000000400b */
[C---:B------:R-:W-:Y:S02]  /*1840*/  ISETP.NE.AND P2, PT, R7.reuse, RZ, PT ;  /* 0x000000ff0700720c */ /* 0x040fe40003f45270 */
[----:B------:R-:W-:Y:S02]  /*1850*/  ISETP.NE.AND P1, PT, R7, RZ, PT ;  /* 0x000000ff0700720c */ /* 0x000fe40003f25270 */
[----:B------:R-:W-:Y:S01]  /*1860*/  LOP3.LUT R5, R3, 0x7fffff, RZ, 0xc0, !PT ;  /* 0x007fffff03057812 */ /* 0x000fe200078ec0ff */
[----:B------:R-:W-:Y:S01]  /*1870*/  FFMA.RP R3, R10, R8, R11 ;  /* 0x000000080a037223 */ /* 0x000fe2000000800b */
[----:B------:R-:W-:Y:S02]  /*1880*/  IADD3 R8, PT, PT, R7, 0x20, RZ ;  /* 0x0000002007087810 */ /* 0x000fe40007ffe0ff */
[----:B------:R-:W-:-:S02]  /*1890*/  LOP3.LUT R5, R5, 0x800000, RZ, 0xfc, !PT ;  /* 0x0080000005057812 */ /* 0x000fc400078efcff */
[----:B------:R-:W-:Y:S02]  /*18a0*/  IADD3 R7, PT, PT, -R7, RZ, RZ ;  /* 0x000000ff07077210 */ /* 0x000fe40007ffe1ff */
[----:B------:R-:W-:Y:S02]  /*18b0*/  SHF.L.U32 R8, R5, R8, RZ ;  /* 0x0000000805087219 */ /* 0x000fe400000006ff */
[----:B------:R-:W-:Y:S02]  /*18c0*/  FSETP.NEU.FTZ.AND P0, PT, R3, R6, PT ;  /* 0x000000060300720b */ /* 0x000fe40003f1d000 */
[----:B------:R-:W-:Y:S02]  /*18d0*/  SEL R6, R7, RZ, P2 ;  /* 0x000000ff07067207 */ /* 0x000fe40001000000 */
[----:B------:R-:W-:Y:S02]  /*18e0*/  ISETP.NE.AND P1, PT, R8, RZ, P1 ;  /* 0x000000ff0800720c */ /* 0x000fe40000f25270 */
[----:B------:R-:W-:-:S02]  /*18f0*/  SHF.R.U32.HI R6, RZ, R6, R5 ;  /* 0x00000006ff067219 */ /* 0x000fc40000011605 */
[----:B------:R-:W-:Y:S02]  /*1900*/  PLOP3.LUT P0, PT, P0, P1, PT, 0xf8, 0x8f ;  /* 0x00000000008f781c */ /* 0x000fe40000703f70 */
[----:B------:R-:W-:Y:S02]  /*1910*/  SHF.R.U32.HI R8, RZ, 0x1, R6 ;  /* 0x00000001ff087819 */ /* 0x000fe40000011606 */
[----:B------:R-:W-:-:S04]  /*1920*/  SEL R3, RZ, 0x1, !P0 ;  /* 0x00000001ff037807 */ /* 0x000fc80004000000 */
[----:B------:R-:W-:-:S04]  /*1930*/  LOP3.LUT R3, R3, 0x1, R8, 0xf8, !PT ;  /* 0x0000000103037812 */ /* 0x000fc800078ef808 */
[----:B------:R-:W-:-:S05]  /*1940*/  LOP3.LUT R3, R3, R6, RZ, 0xc0, !PT ;  /* 0x0000000603037212 */ /* 0x000fca00078ec0ff */
[----:B------:R-:W-:-:S05]  /*1950*/  IMAD.IADD R3, R8, 0x1, R3 ;  /* 0x0000000108037824 */ /* 0x000fca00078e0203 */
[----:B------:R-:W-:Y:S01]  /*1960*/  LOP3.LUT R2, R3, R2, RZ, 0xfc, !PT ;  /* 0x0000000203027212 */ /* 0x000fe200078efcff */
[----:B------:R-:W-:Y:S06]  /*1970*/  BRA `(.L_x_24) ;  /* 0x0000000000107947 */ /* 0x000fec0003800000 */
.L_x_23:
[----:B------:R-:W-:-:S04]  /*1980*/  LOP3.LUT R2, R2, 0x80000000, RZ, 0xc0, !PT ;  /* 0x8000000002027812 */ /* 0x000fc800078ec0ff */
[----:B------:R-:W-:Y:S01]  /*1990*/  LOP3.LUT R2, R2, 0x7f800000, RZ, 0xfc, !PT ;  /* 0x7f80000002027812 */ /* 0x000fe200078efcff */
[----:B------:R-:W-:Y:S06]  /*19a0*/  BRA `(.L_x_24) ;  /* 0x0000000000047947 */ /* 0x000fec0003800000 */
.L_x_22:
[----:B------:R-:W-:-:S07]  /*19b0*/  LEA R2, R6, R2, 0x17 ;  /* 0x0000000206027211 */ /* 0x000fce00078eb8ff */
.L_x_24:
[----:B------:R-:W-:Y:S05]  /*19c0*/  BSYNC.RECONVERGENT B2 ;  /* 0x0000000000027941 */ /* 0x000fea0003800200 */
.L_x_21:
[----:B------:R-:W-:Y:S05]  /*19d0*/  BRA `(.L_x_25) ;  /* 0x0000000000207947 */ /* 0x000fea0003800000 */
.L_x_20:
[----:B------:R-:W-:-:S04]  /*19e0*/  LOP3.LUT R2, R6, 0x80000000, R5, 0x48, !PT ;  /* 0x8000000006027812 */ /* 0x000fc800078e4805 */
[----:B------:R-:W-:Y:S01]  /*19f0*/  LOP3.LUT R2, R2, 0x7f800000, RZ, 0xfc, !PT ;  /* 0x7f80000002027812 */ /* 0x000fe200078efcff */
[----:B------:R-:W-:Y:S06]  /*1a00*/  BRA `(.L_x_25) ;  /* 0x0000000000147947 */ /* 0x000fec0003800000 */
.L_x_19:
[----:B------:R-:W-:Y:S01]  /*1a10*/  LOP3.LUT R2, R6, 0x80000000, R5, 0x48, !PT ;  /* 0x8000000006027812 */ /* 0x000fe200078e4805 */
[----:B------:R-:W-:Y:S06]  /*1a20*/  BRA `(.L_x_25) ;  /* 0x00000000000c7947 */ /* 0x000fec0003800000 */
.L_x_18:
[----:B------:R-:W0:Y:S01]  /*1a30*/  MUFU.RSQ R2, -QNAN ;  /* 0xffc0000000027908 */ /* 0x000e220000001400 */
[----:B------:R-:W-:Y:S05]  /*1a40*/  BRA `(.L_x_25) ;  /* 0x0000000000047947 */ /* 0x000fea0003800000 */
.L_x_17:
[----:B------:R-:W-:-:S07]  /*1a50*/  FADD.FTZ R2, R2, R3 ;  /* 0x0000000302027221 */ /* 0x000fce0000010000 */
.L_x_25:
[----:B------:R-:W-:Y:S05]  /*1a60*/  BSYNC.RECONVERGENT B1 ;  /* 0x0000000000017941 */ /* 0x000fea0003800200 */
.L_x_15:
[----:B------:R-:W-:-:S04]  /*1a70*/  HFMA2 R5, -RZ, RZ, 0, 0 ;  /* 0x00000000ff057431 */ /* 0x000fc800000001ff */
[----:B0-----:R-:W-:Y:S05]  /*1a80*/  RET.REL.NODEC R4 `(_Z18correlation_kernelPfPKfii) ;  /* 0xffffffe4045c7950 */ /* 0x001fea0003c3ffff */
.L_x_26:
[----:B------:R-:W-:-:S00]  /*1a90*/  BRA `(.L_x_26) ;  /* 0xfffffffc00fc7947 */ /* 0x000fc0000383ffff */
[----:B------:R-:W-:-:S00]  /*1aa0*/  NOP ;  /* 0x0000000000007918 */ /* 0x000fc00000000000 */
        /* <DEDUP_REMOVED lines=13> */
.L_x_28:


//--------------------- .nv.shared.reserved.0     --------------------------
	.section	.nv.shared.reserved.0,"aw",@nobits
	.weak		__nv_reservedSMEM_offset_0_alias
	.size		__nv_reservedSMEM_offset_0_alias, 0, 64
	.other		__nv_reservedSMEM_offset_0_alias,@"STO_CUDA_RESERVED_SHARED STV_DEFAULT"
__nv_reservedSMEM_offset_0_alias:
	.zero		0
	.zero		64


//--------------------- .nv.constant0._Z18correlation_kernelPfPKfii --------------------------
	.section	.nv.constant0._Z18correlation_kernelPfPKfii,"a",@progbits
	.sectionflags	@""
	.align	4
.nv.constant0._Z18correlation_kernelPfPKfii:
	.zero		920


//--------------------- SYMBOLS --------------------------

	.type		.nv.reservedSmem.offset0,@object
	.size		.nv.reservedSmem.offset0,0x4
